	.headerflags	@"EF_CUDA_TEXMODE_UNIFIED EF_CUDA_64BIT_ADDRESS EF_CUDA_ACCELERATORS EF_CUDA_SM90 EF_CUDA_VIRTUAL_SM(EF_CUDA_SM90)"
	.elftype	@"ET_EXEC"


//--------------------- .nv.info                  --------------------------
	.section	.nv.info,"",@"SHT_CUDA_INFO"
	.align	4


	//----- nvinfo : EIATTR_REGCOUNT
	.align		4
        /*0000*/ 	.byte	0x04, 0x2f
        /*0002*/ 	.short	(.L_1 - .L_0)
	.align		4
.L_0:
        /*0004*/ 	.word	index@(triton_poi_fused_add_clamp_23)
        /*0008*/ 	.word	0x00000008


	//----- nvinfo : EIATTR_MIN_STACK_SIZE
	.align		4
.L_1:
        /*000c*/ 	.byte	0x04, 0x12
        /*000e*/ 	.short	(.L_3 - .L_2)
	.align		4
.L_2:
        /*0010*/ 	.word	index@(triton_poi_fused_add_clamp_23)
        /*0014*/ 	.word	0x00000000


	//----- nvinfo : EIATTR_FRAME_SIZE
	.align		4
.L_3:
        /*0018*/ 	.byte	0x04, 0x11
        /*001a*/ 	.short	(.L_5 - .L_4)
	.align		4
.L_4:
        /*001c*/ 	.word	index@(triton_poi_fused_add_clamp_23)
        /*0020*/ 	.word	0x00000000


	//----- nvinfo : EIATTR_MIN_STACK_SIZE
	.align		4
.L_5:
        /*0024*/ 	.byte	0x04, 0x12
        /*0026*/ 	.short	(.L_7 - .L_6)
	.align		4
.L_6:
        /*0028*/ 	.word	index@(triton_poi_fused_add_clamp_23)
        /*002c*/ 	.word	0x00000000
.L_7:


//--------------------- .nv.info.triton_poi_fused_add_clamp_23 --------------------------
	.section	.nv.info.triton_poi_fused_add_clamp_23,"",@"SHT_CUDA_INFO"
	.sectionflags	@""
	.align	4


	//----- nvinfo : EIATTR_CUDA_API_VERSION
	.align		4
        /*0000*/ 	.byte	0x04, 0x37
        /*0002*/ 	.short	(.L_9 - .L_8)
.L_8:
        /*0004*/ 	.word	0x0000007c


	//----- nvinfo : EIATTR_KPARAM_INFO
	.align		4
.L_9:
        /*0008*/ 	.byte	0x04, 0x17
        /*000a*/ 	.short	(.L_11 - .L_10)
.L_10:
        /*000c*/ 	.word	0x00000000
        /*0010*/ 	.short	0x0001
        /*0012*/ 	.short	0x0008
        /*0014*/ 	.byte	0x00, 0xf0, 0x11, 0x00


	//----- nvinfo : EIATTR_KPARAM_INFO
	.align		4
.L_11:
        /*0018*/ 	.byte	0x04, 0x17
        /*001a*/ 	.short	(.L_13 - .L_12)
.L_12:
        /*001c*/ 	.word	0x00000000
        /*0020*/ 	.short	0x0000
        /*0022*/ 	.short	0x0000
        /*0024*/ 	.byte	0x00, 0xf4, 0x21, 0x00


	//----- nvinfo : EIATTR_SPARSE_MMA_MASK
	.align		4
.L_13:
        /*0028*/ 	.byte	0x03, 0x50
        /*002a*/ 	.short	0x0000


	//----- nvinfo : EIATTR_MAXREG_COUNT
	.align		4
        /*002c*/ 	.byte	0x03, 0x1b
        /*002e*/ 	.short	0x00ff


	//----- nvinfo : EIATTR_EXIT_INSTR_OFFSETS
	.align		4
        /*0030*/ 	.byte	0x04, 0x1c
        /*0032*/ 	.short	(.L_15 - .L_14)


	//   ....[0]....
.L_14:
        /*0034*/ 	.word	0x000000f0


	//   ....[1]....
        /*0038*/ 	.word	0x00000120


	//----- nvinfo : EIATTR_REQNTID
	.align		4
.L_15:
        /*003c*/ 	.byte	0x04, 0x10
        /*003e*/ 	.short	(.L_17 - .L_16)
.L_16:
        /*0040*/ 	.word	0x00000020
        /*0044*/ 	.word	0x00000001
        /*0048*/ 	.word	0x00000001


	//----- nvinfo : EIATTR_CBANK_PARAM_SIZE
	.align		4
.L_17:
        /*004c*/ 	.byte	0x03, 0x19
        /*004e*/ 	.short	0x000c


	//----- nvinfo : EIATTR_PARAM_CBANK
	.align		4
        /*0050*/ 	.byte	0x04, 0x0a
        /*0052*/ 	.short	(.L_19 - .L_18)
	.align		4
.L_18:
        /*0054*/ 	.word	index@(.nv.constant0.triton_poi_fused_add_clamp_23)
        /*0058*/ 	.short	0x0210
        /*005a*/ 	.short	0x000c


	//----- nvinfo : EIATTR_SW_WAR
	.align		4
.L_19:
        /*005c*/ 	.byte	0x04, 0x36
        /*005e*/ 	.short	(.L_21 - .L_20)
.L_20:
        /*0060*/ 	.word	0x00000008
.L_21:


//--------------------- .nv.callgraph             --------------------------
	.section	.nv.callgraph,"",@"SHT_CUDA_CALLGRAPH"
	.align	4
	.sectionentsize	8
	.align		4
        /*0000*/ 	.word	0x00000000
	.align		4
        /*0004*/ 	.word	0xffffffff
	.align		4
        /*0008*/ 	.word	0x00000000
	.align		4
        /*000c*/ 	.word	0xfffffffe
	.align		4
        /*0010*/ 	.word	0x00000000
	.align		4
        /*0014*/ 	.word	0xfffffffd
	.align		4
        /*0018*/ 	.word	0x00000000
	.align		4
        /*001c*/ 	.word	0xfffffffc


//--------------------- .text.triton_poi_fused_add_clamp_23 --------------------------
	.section	.text.triton_poi_fused_add_clamp_23,"ax",@progbits
	.align	128
        .global         triton_poi_fused_add_clamp_23
        .type           triton_poi_fused_add_clamp_23,@function
        .size           triton_poi_fused_add_clamp_23,(.L_x_1 - triton_poi_fused_add_clamp_23)
        .other          triton_poi_fused_add_clamp_23,@"STO_CUDA_ENTRY STV_DEFAULT"
triton_poi_fused_add_clamp_23:
.text.triton_poi_fused_add_clamp_23:
[----:B------:R-:W0:Y:S02]  /*0000*/  LDC R1, c[0x0][0x28] ;  /* 0x00000a00ff017b82 */ /* 0x000e240000000800 */
[----:B------:R-:W1:Y:S01]  /*0010*/  S2R R0, SR_TID.X ;  /* 0x0000000000007919 */ /* 0x000e620000002100 */
[----:B------:R-:W2:Y:S01]  /*0020*/  LDC.64 R4, c[0x0][0x210] ;  /* 0x00008400ff047b82 */ /* 0x000ea20000000a00 */
[----:B------:R-:W3:Y:S01]  /*0030*/  S2R R3, SR_CTAID.X ;  /* 0x0000000000037919 */ /* 0x000ee20000002500 */
[----:B-1----:R-:W-:-:S05]  /*0040*/  LOP3.LUT R0, R0, 0x1f, RZ, 0xc0, !PT ;  /* 0x0000001f00007812 */ /* 0x002fca00078ec0ff */
[----:B---3--:R-:W-:-:S04]  /*0050*/  IMAD R3, R3, 0x20, R0 ;  /* 0x0000002003037824 */ /* 0x008fc800078e0200 */
[C---:B--2---:R-:W-:Y:S01]  /*0060*/  IMAD.WIDE R4, R3.reuse, 0x8, R4 ;  /* 0x0000000803047825 */ /* 0x044fe200078e0204 */
[----:B------:R-:W-:Y:S02]  /*0070*/  I2FP.F32.S32 R0, R3 ;  /* 0x0000000300007245 */ /* 0x000fe40000201400 */
[----:B------:R-:W-:-:S03]  /*0080*/  ISETP.GE.AND P0, PT, R3, 0x20, PT ;  /* 0x000000200300780c */ /* 0x000fc60003f06270 */
[----:B------:R-:W-:-:S05]  /*0090*/  FMUL R0, R0, 0.48387095332145690918 ;  /* 0x3ef7bdef00007820 */ /* 0x000fca0000400000 */
[----:B------:R-:W-:-:S06]  /*00a0*/  FMNMX R0, RZ, R0, !PT ;  /* 0x00000000ff007209 */ /* 0x000fcc0007800000 */
[----:B------:R-:W1:Y:S02]  /*00b0*/  F2I.TRUNC.NTZ R0, R0 ;  /* 0x0000000000007305 */ /* 0x000e64000020f100 */
[----:B-1----:R-:W-:-:S05]  /*00c0*/  VIMNMX R2, R0, 0xe, PT ;  /* 0x0000000e00027848 */ /* 0x002fca0003fe0100 */
[----:B------:R-:W-:-:S05]  /*00d0*/  VIADD R2, R2, 0x1 ;  /* 0x0000000102027836 */ /* 0x000fca0000000000 */
[----:B------:R-:W-:Y:S01]  /*00e0*/  SHF.R.S32.HI R3, RZ, 0x1f, R2 ;  /* 0x0000001fff037819 */ /* 0x000fe20000011402 */
[----:B------:R-:W-:Y:S06]  /*00f0*/  @P0 EXIT ;  /* 0x000000000000094d */ /* 0x000fec0003800000 */
[----:B------:R-:W-:Y:S02]  /*0100*/  ULDC.64 UR4, c[0x0][0x208] ;  /* 0x0000820000047ab9 */ /* 0x000fe40000000a00 */
[----:B------:R-:W-:Y:S01]  /*0110*/  STG.E.64 desc[UR4][R4.64], R2 ;  /* 0x0000000204007986 */ /* 0x000fe2000c101b04 */
[----:B------:R-:W-:Y:S05]  /*0120*/  EXIT ;  /* 0x000000000000794d */ /* 0x000fea0003800000 */
.L_x_0:
[----:B------:R-:W-:-:S00]  /*0130*/  BRA `(.L_x_0) ;  /* 0xfffffffc00fc7947 */ /* 0x000fc0000383ffff */
[----:B------:R-:W-:-:S00]  /*0140*/  NOP ;  /* 0x0000000000007918 */ /* 0x000fc00000000000 */
        /* <DEDUP_REMOVED lines=11> */
.L_x_1:


//--------------------- .nv.constant0.triton_poi_fused_add_clamp_23 --------------------------
	.section	.nv.constant0.triton_poi_fused_add_clamp_23,"a",@progbits
	.sectionflags	@""
	.align	4
.nv.constant0.triton_poi_fused_add_clamp_23:
	.zero		540
